//
// Generated by NVIDIA NVVM Compiler
//
// Compiler Build ID: CL-36424714
// Cuda compilation tools, release 13.0, V13.0.88
// Based on NVVM 20.0.0
//

.version 9.0
.target sm_100
.address_size 64

	// .globl	_Z28ConvergentSumReductionKernelPfS_

.visible .entry _Z28ConvergentSumReductionKernelPfS_(
	.param .u64 .ptr .align 1 _Z28ConvergentSumReductionKernelPfS__param_0,
	.param .u64 .ptr .align 1 _Z28ConvergentSumReductionKernelPfS__param_1
)
{
	.reg .pred 	%p<4>;
	.reg .b32 	%r<6>;
	.reg .b32 	%f<5>;
	.reg .b64 	%rd<9>;

	ld.param.u64 	%rd4, [_Z28ConvergentSumReductionKernelPfS__param_0];
	ld.param.u64 	%rd3, [_Z28ConvergentSumReductionKernelPfS__param_1];
	cvta.to.global.u64 	%rd1, %rd4;
	mov.u32 	%r1, %tid.x;
	mov.u32 	%r5, %ntid.x;
	mul.wide.u32 	%rd5, %r1, 4;
	add.s64 	%rd2, %rd1, %rd5;
$L__BB0_1:
	setp.ge.u32 	%p1, %r1, %r5;
	@%p1 bra 	$L__BB0_3;
	mul.wide.s32 	%rd6, %r5, 4;
	add.s64 	%rd7, %rd2, %rd6;
	ld.global.f32 	%f1, [%rd7];
	ld.global.f32 	%f2, [%rd2];
	add.f32 	%f3, %f1, %f2;
	st.global.f32 	[%rd2], %f3;
$L__BB0_3:
	bar.sync 	0;
	shr.u32 	%r4, %r5, 1;
	setp.gt.u32 	%p2, %r5, 1;
	mov.u32 	%r5, %r4;
	@%p2 bra 	$L__BB0_1;
	setp.ne.s32 	%p3, %r1, 0;
	@%p3 bra 	$L__BB0_6;
	ld.global.f32 	%f4, [%rd1];
	cvta.to.global.u64 	%rd8, %rd3;
	st.global.f32 	[%rd8], %f4;
$L__BB0_6:
	ret;

}
	// .globl	_Z34MirrorConvergentSumReductionKernelPfS_
.visible .entry _Z34MirrorConvergentSumReductionKernelPfS_(
	.param .u64 .ptr .align 1 _Z34MirrorConvergentSumReductionKernelPfS__param_0,
	.param .u64 .ptr .align 1 _Z34MirrorConvergentSumReductionKernelPfS__param_1
)
{
	.reg .pred 	%p<5>;
	.reg .b32 	%r<9>;
	.reg .b32 	%f<5>;
	.reg .b64 	%rd<9>;

	ld.param.u64 	%rd4, [_Z34MirrorConvergentSumReductionKernelPfS__param_0];
	ld.param.u64 	%rd3, [_Z34MirrorConvergentSumReductionKernelPfS__param_1];
	cvta.to.global.u64 	%rd1, %rd4;
	mov.u32 	%r1, %tid.x;
	mov.u32 	%r2, %ntid.x;
	setp.lt.u32 	%p1, %r2, 2;
	mul.wide.u32 	%rd5, %r1, 4;
	add.s64 	%rd2, %rd1, %rd5;
	@%p1 bra 	$L__BB1_5;
	mov.u32 	%r8, %r2;
$L__BB1_2:
	shr.u32 	%r4, %r8, 1;
	sub.s32 	%r5, %r2, %r4;
	setp.lt.u32 	%p2, %r1, %r5;
	@%p2 bra 	$L__BB1_4;
	sub.s32 	%r6, %r1, %r4;
	mul.wide.u32 	%rd6, %r6, 4;
	add.s64 	%rd7, %rd1, %rd6;
	ld.global.f32 	%f1, [%rd7];
	ld.global.f32 	%f2, [%rd2];
	add.f32 	%f3, %f1, %f2;
	st.global.f32 	[%rd2], %f3;
$L__BB1_4:
	bar.sync 	0;
	setp.gt.u32 	%p3, %r8, 3;
	mov.u32 	%r8, %r4;
	@%p3 bra 	$L__BB1_2;
$L__BB1_5:
	add.s32 	%r7, %r2, -1;
	setp.ne.s32 	%p4, %r1, %r7;
	@%p4 bra 	$L__BB1_7;
	ld.global.f32 	%f4, [%rd2];
	cvta.to.global.u64 	%rd8, %rd3;
	st.global.f32 	[%rd8], %f4;
$L__BB1_7:
	ret;

}


// ===== COMPILED SASS (sm_100) =====

	.target	sm_100

	.elftype	@"ET_EXEC"


//--------------------- .note.nv.tkinfo           --------------------------
	.section	.note.nv.tkinfo,"",@"SHT_NOTE"
	.sectionflags	@"SHF_NOTE_NV_TKINFO"
	.tkinfo
        /*0018*/ 	.word	0x00000002
        /*0030*/ 	.string	""
        /*0030*/ 	.string	"ptxas"
        /*0030*/ 	.string	"Cuda compilation tools, release 13.0, V13.0.88"
        /*0030*/ 	.string	"Build cuda_13.0.r13.0/compiler.36424714_0"
        /*0030*/ 	.string	"-arch sm_100 -m 64 "



//--------------------- .note.nv.cuinfo           --------------------------
	.section	.note.nv.cuinfo,"",@"SHT_NOTE"
	.sectionflags	@"SHF_NOTE_NV_CUINFO"
        /*0018*/ 	.short	0x0002
        /*001a*/ 	.short	0x0064
        /*001c*/ 	.short	0x0082
	.zero		2


//--------------------- .nv.info                  --------------------------
	.section	.nv.info,"",@"SHT_CUDA_INFO"
	.align	4


	//----- nvinfo : EIATTR_REGCOUNT
	.align		4
        /*0000*/ 	.byte	0x04, 0x2f
        /*0002*/ 	.short	(.L_1 - .L_0)
	.align		4
.L_0:
        /*0004*/ 	.word	index@(_Z28ConvergentSumReductionKernelPfS_)
        /*0008*/ 	.word	0x0000000c


	//----- nvinfo : EIATTR_FRAME_SIZE
	.align		4
.L_1:
        /*000c*/ 	.byte	0x04, 0x11
        /*000e*/ 	.short	(.L_3 - .L_2)
	.align		4
.L_2:
        /*0010*/ 	.word	index@(_Z28ConvergentSumReductionKernelPfS_)
        /*0014*/ 	.word	0x00000000


	//----- nvinfo : EIATTR_REGCOUNT
	.align		4
.L_3:
        /*0018*/ 	.byte	0x04, 0x2f
        /*001a*/ 	.short	(.L_5 - .L_4)
	.align		4
.L_4:
        /*001c*/ 	.word	index@(_Z34MirrorConvergentSumReductionKernelPfS_)
        /*0020*/ 	.word	0x0000000e


	//----- nvinfo : EIATTR_FRAME_SIZE
	.align		4
.L_5:
        /*0024*/ 	.byte	0x04, 0x11
        /*0026*/ 	.short	(.L_7 - .L_6)
	.align		4
.L_6:
        /*0028*/ 	.word	index@(_Z34MirrorConvergentSumReductionKernelPfS_)
        /*002c*/ 	.word	0x00000000


	//----- nvinfo : EIATTR_MIN_STACK_SIZE
	.align		4
.L_7:
        /*0030*/ 	.byte	0x04, 0x12
        /*0032*/ 	.short	(.L_9 - .L_8)
	.align		4
.L_8:
        /*0034*/ 	.word	index@(_Z34MirrorConvergentSumReductionKernelPfS_)
        /*0038*/ 	.word	0x00000000


	//----- nvinfo : EIATTR_MIN_STACK_SIZE
	.align		4
.L_9:
        /*003c*/ 	.byte	0x04, 0x12
        /*003e*/ 	.short	(.L_11 - .L_10)
	.align		4
.L_10:
        /*0040*/ 	.word	index@(_Z28ConvergentSumReductionKernelPfS_)
        /*0044*/ 	.word	0x00000000
.L_11:


//--------------------- .nv.compat                --------------------------
	.section	.nv.compat,"",@"SHT_CUDA_COMPAT_INFO"
	.align	4
        /*0000*/ 	.byte	0x02, 0x09, 0x00, 0x00, 0x02, 0x02, 0x01, 0x00, 0x02, 0x05, 0x05, 0x00, 0x03, 0x07, 0x01, 0x01
        /*0010*/ 	.byte	0x02, 0x03, 0x00, 0x00, 0x02, 0x06, 0x01, 0x00, 0x04, 0x0b, 0x08, 0x00, 0x09, 0x00, 0x00, 0x00
        /*0020*/ 	.byte	0x00, 0x00, 0x00, 0x00


//--------------------- .nv.info._Z34MirrorConvergentSumReductionKernelPfS_ --------------------------
	.section	.nv.info._Z34MirrorConvergentSumReductionKernelPfS_,"",@"SHT_CUDA_INFO"
	.sectionflags	@""
	.align	4


	//----- nvinfo : EIATTR_CUDA_API_VERSION
	.align		4
        /*0000*/ 	.byte	0x04, 0x37
        /*0002*/ 	.short	(.L_13 - .L_12)
.L_12:
        /*0004*/ 	.word	0x00000082


	//----- nvinfo : EIATTR_KPARAM_INFO
	.align		4
.L_13:
        /*0008*/ 	.byte	0x04, 0x17
        /*000a*/ 	.short	(.L_15 - .L_14)
.L_14:
        /*000c*/ 	.word	0x00000000
        /*0010*/ 	.short	0x0001
        /*0012*/ 	.short	0x0008
        /*0014*/ 	.byte	0x00, 0xf5, 0x21, 0x00


	//----- nvinfo : EIATTR_KPARAM_INFO
	.align		4
.L_15:
        /*0018*/ 	.byte	0x04, 0x17
        /*001a*/ 	.short	(.L_17 - .L_16)
.L_16:
        /*001c*/ 	.word	0x00000000
        /*0020*/ 	.short	0x0000
        /*0022*/ 	.short	0x0000
        /*0024*/ 	.byte	0x00, 0xf5, 0x21, 0x00


	//----- nvinfo : EIATTR_SPARSE_MMA_MASK
	.align		4
.L_17:
        /*0028*/ 	.byte	0x03, 0x50
        /*002a*/ 	.short	0x0000


	//----- nvinfo : EIATTR_MAXREG_COUNT
	.align		4
        /*002c*/ 	.byte	0x03, 0x1b
        /*002e*/ 	.short	0x00ff


	//----- nvinfo : EIATTR_NUM_BARRIERS
	.align		4
        /*0030*/ 	.byte	0x02, 0x4c
        /*0032*/ 	.byte	0x01
	.zero		1


	//----- nvinfo : EIATTR_MERCURY_ISA_VERSION
	.align		4
        /*0034*/ 	.byte	0x03, 0x5f
        /*0036*/ 	.short	0x0101


	//----- nvinfo : EIATTR_VRC_CTA_INIT_COUNT
	.align		4
        /*0038*/ 	.byte	0x02, 0x4a
	.zero		1
	.zero		1


	//----- nvinfo : EIATTR_EXIT_INSTR_OFFSETS
	.align		4
        /*003c*/ 	.byte	0x04, 0x1c
        /*003e*/ 	.short	(.L_19 - .L_18)


	//   ....[0]....
.L_18:
        /*0040*/ 	.word	0x000001c0


	//   ....[1]....
        /*0044*/ 	.word	0x00000200


	//----- nvinfo : EIATTR_CRS_STACK_SIZE
	.align		4
.L_19:
        /*0048*/ 	.byte	0x04, 0x1e
        /*004a*/ 	.short	(.L_21 - .L_20)
.L_20:
        /*004c*/ 	.word	0x00000000


	//----- nvinfo : EIATTR_CBANK_PARAM_SIZE
	.align		4
.L_21:
        /*0050*/ 	.byte	0x03, 0x19
        /*0052*/ 	.short	0x0010


	//----- nvinfo : EIATTR_PARAM_CBANK
	.align		4
        /*0054*/ 	.byte	0x04, 0x0a
        /*0056*/ 	.short	(.L_23 - .L_22)
	.align		4
.L_22:
        /*0058*/ 	.word	index@(.nv.constant0._Z34MirrorConvergentSumReductionKernelPfS_)
        /*005c*/ 	.short	0x0380
        /*005e*/ 	.short	0x0010


	//----- nvinfo : EIATTR_SW_WAR
	.align		4
.L_23:
        /*0060*/ 	.byte	0x04, 0x36
        /*0062*/ 	.short	(.L_25 - .L_24)
.L_24:
        /*0064*/ 	.word	0x00000008
.L_25:


//--------------------- .nv.info._Z28ConvergentSumReductionKernelPfS_ --------------------------
	.section	.nv.info._Z28ConvergentSumReductionKernelPfS_,"",@"SHT_CUDA_INFO"
	.sectionflags	@""
	.align	4


	//----- nvinfo : EIATTR_CUDA_API_VERSION
	.align		4
        /*0000*/ 	.byte	0x04, 0x37
        /*0002*/ 	.short	(.L_27 - .L_26)
.L_26:
        /*0004*/ 	.word	0x00000082


	//----- nvinfo : EIATTR_KPARAM_INFO
	.align		4
.L_27:
        /*0008*/ 	.byte	0x04, 0x17
        /*000a*/ 	.short	(.L_29 - .L_28)
.L_28:
        /*000c*/ 	.word	0x00000000
        /*0010*/ 	.short	0x0001
        /*0012*/ 	.short	0x0008
        /*0014*/ 	.byte	0x00, 0xf5, 0x21, 0x00


	//----- nvinfo : EIATTR_KPARAM_INFO
	.align		4
.L_29:
        /*0018*/ 	.byte	0x04, 0x17
        /*001a*/ 	.short	(.L_31 - .L_30)
.L_30:
        /*001c*/ 	.word	0x00000000
        /*0020*/ 	.short	0x0000
        /*0022*/ 	.short	0x0000
        /*0024*/ 	.byte	0x00, 0xf5, 0x21, 0x00


	//----- nvinfo : EIATTR_SPARSE_MMA_MASK
	.align		4
.L_31:
        /*0028*/ 	.byte	0x03, 0x50
        /*002a*/ 	.short	0x0000


	//----- nvinfo : EIATTR_MAXREG_COUNT
	.align		4
        /*002c*/ 	.byte	0x03, 0x1b
        /*002e*/ 	.short	0x00ff


	//----- nvinfo : EIATTR_NUM_BARRIERS
	.align		4
        /*0030*/ 	.byte	0x02, 0x4c
        /*0032*/ 	.byte	0x01
	.zero		1


	//----- nvinfo : EIATTR_MERCURY_ISA_VERSION
	.align		4
        /*0034*/ 	.byte	0x03, 0x5f
        /*0036*/ 	.short	0x0101


	//----- nvinfo : EIATTR_VRC_CTA_INIT_COUNT
	.align		4
        /*0038*/ 	.byte	0x02, 0x4a
	.zero		1
	.zero		1


	//----- nvinfo : EIATTR_EXIT_INSTR_OFFSETS
	.align		4
        /*003c*/ 	.byte	0x04, 0x1c
        /*003e*/ 	.short	(.L_33 - .L_32)


	//   ....[0]....
.L_32:
        /*0040*/ 	.word	0x00000150


	//   ....[1]....
        /*0044*/ 	.word	0x000001a0


	//----- nvinfo : EIATTR_CRS_STACK_SIZE
	.align		4
.L_33:
        /*0048*/ 	.byte	0x04, 0x1e
        /*004a*/ 	.short	(.L_35 - .L_34)
.L_34:
        /*004c*/ 	.word	0x00000000


	//----- nvinfo : EIATTR_CBANK_PARAM_SIZE
	.align		4
.L_35:
        /*0050*/ 	.byte	0x03, 0x19
        /*0052*/ 	.short	0x0010


	//----- nvinfo : EIATTR_PARAM_CBANK
	.align		4
        /*0054*/ 	.byte	0x04, 0x0a
        /*0056*/ 	.short	(.L_37 - .L_36)
	.align		4
.L_36:
        /*0058*/ 	.word	index@(.nv.constant0._Z28ConvergentSumReductionKernelPfS_)
        /*005c*/ 	.short	0x0380
        /*005e*/ 	.short	0x0010


	//----- nvinfo : EIATTR_SW_WAR
	.align		4
.L_37:
        /*0060*/ 	.byte	0x04, 0x36
        /*0062*/ 	.short	(.L_39 - .L_38)
.L_38:
        /*0064*/ 	.word	0x00000008
.L_39:


//--------------------- .nv.callgraph             --------------------------
	.section	.nv.callgraph,"",@"SHT_CUDA_CALLGRAPH"
	.align	4
	.sectionentsize	8
	.align		4
        /*0000*/ 	.word	0x00000000
	.align		4
        /*0004*/ 	.word	0xffffffff
	.align		4
        /*0008*/ 	.word	0x00000000
	.align		4
        /*000c*/ 	.word	0xfffffffe
	.align		4
        /*0010*/ 	.word	0x00000000
	.align		4
        /*0014*/ 	.word	0xfffffffd
	.align		4
        /*0018*/ 	.word	0x00000000
	.align		4
        /*001c*/ 	.word	0xfffffffc


//--------------------- .text._Z34MirrorConvergentSumReductionKernelPfS_ --------------------------
	.section	.text._Z34MirrorConvergentSumReductionKernelPfS_,"ax",@progbits
	.align	128
        .global         _Z34MirrorConvergentSumReductionKernelPfS_
        .type           _Z34MirrorConvergentSumReductionKernelPfS_,@function
        .size           _Z34MirrorConvergentSumReductionKernelPfS_,(.L_x_9 - _Z34MirrorConvergentSumReductionKernelPfS_)
        .other          _Z34MirrorConvergentSumReductionKernelPfS_,@"STO_CUDA_ENTRY STV_DEFAULT"
_Z34MirrorConvergentSumReductionKernelPfS_:
.text._Z34MirrorConvergentSumReductionKernelPfS_:
[----:B------:R-:W-:Y:S01]  /*0000*/  LDC R1, c[0x0][0x37c] ;  /* 0x0000df00ff017b82 */ /* 0x000fe20000000800 */
[----:B------:R-:W0:Y:S01]  /*0010*/  S2R R11, SR_TID.X ;  /* 0x00000000000b7919 */ /* 0x000e220000002100 */
[----:B------:R-:W1:Y:S06]  /*0020*/  LDCU UR5, c[0x0][0x360] ;  /* 0x00006c00ff0577ac */ /* 0x000e6c0008000800 */
[----:B------:R-:W0:Y:S01]  /*0030*/  LDC.64 R2, c[0x0][0x380] ;  /* 0x0000e000ff027b82 */ /* 0x000e220000000a00 */
[----:B------:R-:W2:Y:S01]  /*0040*/  LDCU.64 UR8, c[0x0][0x358] ;  /* 0x00006b00ff0877ac */ /* 0x000ea20008000a00 */
[----:B-1----:R-:W-:Y:S01]  /*0050*/  UISETP.GE.U32.AND UP0, UPT, UR5, 0x2, UPT ;  /* 0x000000020500788c */ /* 0x002fe2000bf06070 */
[----:B0-----:R-:W-:-:S08]  /*0060*/  IMAD.WIDE.U32 R2, R11, 0x4, R2 ;  /* 0x000000040b027825 */ /* 0x001fd000078e0002 */
[----:B--2---:R-:W-:Y:S05]  /*0070*/  BRA.U !UP0, `(.L_x_0) ;  /* 0x0000000108487547 */ /* 0x004fea000b800000 */
[----:B------:R-:W0:Y:S01]  /*0080*/  LDC.64 R6, c[0x0][0x380] ;  /* 0x0000e000ff067b82 */ /* 0x000e220000000a00 */
[----:B------:R-:W-:-:S05]  /*0090*/  UMOV UR4, UR5 ;  /* 0x0000000500047c82 */ /* 0x000fca0008000000 */
.L_x_3:
[----:B------:R-:W-:Y:S01]  /*00a0*/  USHF.R.U32.HI UR6, URZ, 0x1, UR4 ;  /* 0x00000001ff067899 */ /* 0x000fe20008011604 */
[----:B------:R-:W-:Y:S03]  /*00b0*/  BSSY.RECONVERGENT B0, `(.L_x_1) ;  /* 0x000000a000007945 */ /* 0x000fe60003800200 */
[----:B------:R-:W-:-:S06]  /*00c0*/  UIADD3 UR7, UPT, UPT, -UR6, UR5, URZ ;  /* 0x0000000506077290 */ /* 0x000fcc000fffe1ff */
[----:B------:R-:W-:-:S13]  /*00d0*/  ISETP.GE.U32.AND P0, PT, R11, UR7, PT ;  /* 0x000000070b007c0c */ /* 0x000fda000bf06070 */
[----:B-1----:R-:W-:Y:S05]  /*00e0*/  @!P0 BRA `(.L_x_2) ;  /* 0x0000000000188947 */ /* 0x002fea0003800000 */
[----:B------:R-:W-:Y:S01]  /*00f0*/  IADD3 R5, PT, PT, R11, -UR6, RZ ;  /* 0x800000060b057c10 */ /* 0x000fe2000fffe0ff */
[----:B------:R-:W2:Y:S04]  /*0100*/  LDG.E R9, desc[UR8][R2.64] ;  /* 0x0000000802097981 */ /* 0x000ea8000c1e1900 */
[----:B0-----:R-:W-:-:S06]  /*0110*/  IMAD.WIDE.U32 R4, R5, 0x4, R6 ;  /* 0x0000000405047825 */ /* 0x001fcc00078e0006 */
[----:B------:R-:W2:Y:S02]  /*0120*/  LDG.E R4, desc[UR8][R4.64] ;  /* 0x0000000804047981 */ /* 0x000ea4000c1e1900 */
[----:B--2---:R-:W-:-:S05]  /*0130*/  FADD R9, R4, R9 ;  /* 0x0000000904097221 */ /* 0x004fca0000000000 */
[----:B------:R1:W-:Y:S02]  /*0140*/  STG.E desc[UR8][R2.64], R9 ;  /* 0x0000000902007986 */ /* 0x0003e4000c101908 */
.L_x_2:
[----:B------:R-:W-:Y:S05]  /*0150*/  BSYNC.RECONVERGENT B0 ;  /* 0x0000000000007941 */ /* 0x000fea0003800200 */
.L_x_1:
[----:B------:R-:W-:Y:S01]  /*0160*/  BAR.SYNC.DEFER_BLOCKING 0x0 ;  /* 0x0000000000007b1d */ /* 0x000fe20000010000 */
[----:B------:R-:W-:-:S05]  /*0170*/  UISETP.GT.U32.AND UP0, UPT, UR4, 0x3, UPT ;  /* 0x000000030400788c */ /* 0x000fca000bf04070 */
[----:B------:R-:W-:-:S04]  /*0180*/  UMOV UR4, UR6 ;  /* 0x0000000600047c82 */ /* 0x000fc80008000000 */
[----:B------:R-:W-:Y:S05]  /*0190*/  BRA.U UP0, `(.L_x_3) ;  /* 0xfffffffd00c07547 */ /* 0x000fea000b83ffff */
.L_x_0:
[----:B------:R-:W-:-:S06]  /*01a0*/  UIADD3 UR6, UPT, UPT, UR5, -0x1, URZ ;  /* 0xffffffff05067890 */ /* 0x000fcc000fffe0ff */
[----:B------:R-:W-:-:S13]  /*01b0*/  ISETP.NE.AND P0, PT, R11, UR6, PT ;  /* 0x000000060b007c0c */ /* 0x000fda000bf05270 */
[----:B------:R-:W-:Y:S05]  /*01c0*/  @P0 EXIT ;  /* 0x000000000000094d */ /* 0x000fea0003800000 */
[----:B-1----:R-:W2:Y:S01]  /*01d0*/  LDG.E R3, desc[UR8][R2.64] ;  /* 0x0000000802037981 */ /* 0x002ea2000c1e1900 */
[----:B------:R-:W2:Y:S03]  /*01e0*/  LDC.64 R4, c[0x0][0x388] ;  /* 0x0000e200ff047b82 */ /* 0x000ea60000000a00 */
[----:B--2---:R-:W-:Y:S01]  /*01f0*/  STG.E desc[UR8][R4.64], R3 ;  /* 0x0000000304007986 */ /* 0x004fe2000c101908 */
[----:B------:R-:W-:Y:S05]  /*0200*/  EXIT ;  /* 0x000000000000794d */ /* 0x000fea0003800000 */
.L_x_4:
[----:B------:R-:W-:-:S00]  /*0210*/  BRA `(.L_x_4) ;  /* 0xfffffffc00fc7947 */ /* 0x000fc0000383ffff */
[----:B------:R-:W-:-:S00]  /*0220*/  NOP ;  /* 0x0000000000007918 */ /* 0x000fc00000000000 */
        /* <DEDUP_REMOVED lines=13> */
.L_x_9:


//--------------------- .text._Z28ConvergentSumReductionKernelPfS_ --------------------------
	.section	.text._Z28ConvergentSumReductionKernelPfS_,"ax",@progbits
	.align	128
        .global         _Z28ConvergentSumReductionKernelPfS_
        .type           _Z28ConvergentSumReductionKernelPfS_,@function
        .size           _Z28ConvergentSumReductionKernelPfS_,(.L_x_10 - _Z28ConvergentSumReductionKernelPfS_)
        .other          _Z28ConvergentSumReductionKernelPfS_,@"STO_CUDA_ENTRY STV_DEFAULT"
_Z28ConvergentSumReductionKernelPfS_:
.text._Z28ConvergentSumReductionKernelPfS_:
[----:B------:R-:W-:Y:S01]  /*0000*/  LDC R1, c[0x0][0x37c] ;  /* 0x0000df00ff017b82 */ /* 0x000fe20000000800 */
[----:B------:R-:W0:Y:S07]  /*0010*/  S2R R0, SR_TID.X ;  /* 0x0000000000007919 */ /* 0x000e2e0000002100 */
[----:B------:R-:W0:Y:S01]  /*0020*/  LDC.64 R2, c[0x0][0x380] ;  /* 0x0000e000ff027b82 */ /* 0x000e220000000a00 */
[----:B------:R-:W1:Y:S01]  /*0030*/  LDCU UR6, c[0x0][0x360] ;  /* 0x00006c00ff0677ac */ /* 0x000e620008000800 */
[----:B------:R-:W2:Y:S01]  /*0040*/  LDCU.64 UR4, c[0x0][0x358] ;  /* 0x00006b00ff0477ac */ /* 0x000ea20008000a00 */
[----:B-1----:R-:W-:Y:S01]  /*0050*/  MOV R7, UR6 ;  /* 0x0000000600077c02 */ /* 0x002fe20008000f00 */
[----:B0-2---:R-:W-:-:S07]  /*0060*/  IMAD.WIDE.U32 R2, R0, 0x4, R2 ;  /* 0x0000000400027825 */ /* 0x005fce00078e0002 */
.L_x_7:
[----:B------:R-:W-:Y:S01]  /*0070*/  ISETP.GE.U32.AND P0, PT, R0, R7, PT ;  /* 0x000000070000720c */ /* 0x000fe20003f06070 */
[----:B------:R-:W-:-:S12]  /*0080*/  BSSY.RECONVERGENT B0, `(.L_x_5) ;  /* 0x0000007000007945 */ /* 0x000fd80003800200 */
[----:B0-----:R-:W-:Y:S05]  /*0090*/  @P0 BRA `(.L_x_6) ;  /* 0x0000000000140947 */ /* 0x001fea0003800000 */
[----:B------:R-:W-:Y:S01]  /*00a0*/  IMAD.WIDE R4, R7, 0x4, R2 ;  /* 0x0000000407047825 */ /* 0x000fe200078e0202 */
[----:B------:R-:W2:Y:S05]  /*00b0*/  LDG.E R9, desc[UR4][R2.64] ;  /* 0x0000000402097981 */ /* 0x000eaa000c1e1900 */
[----:B------:R-:W2:Y:S02]  /*00c0*/  LDG.E R4, desc[UR4][R4.64] ;  /* 0x0000000404047981 */ /* 0x000ea4000c1e1900 */
[----:B--2---:R-:W-:-:S05]  /*00d0*/  FADD R9, R4, R9 ;  /* 0x0000000904097221 */ /* 0x004fca0000000000 */
[----:B------:R0:W-:Y:S02]  /*00e0*/  STG.E desc[UR4][R2.64], R9 ;  /* 0x0000000902007986 */ /* 0x0001e4000c101904 */
.L_x_6:
[----:B------:R-:W-:Y:S05]  /*00f0*/  BSYNC.RECONVERGENT B0 ;  /* 0x0000000000007941 */ /* 0x000fea0003800200 */
.L_x_5:
[----:B------:R-:W-:Y:S01]  /*0100*/  BAR.SYNC.DEFER_BLOCKING 0x0 ;  /* 0x0000000000007b1d */ /* 0x000fe20000010000 */
[----:B------:R-:W-:Y:S02]  /*0110*/  ISETP.GT.U32.AND P0, PT, R7, 0x1, PT ;  /* 0x000000010700780c */ /* 0x000fe40003f04070 */
[----:B------:R-:W-:-:S11]  /*0120*/  SHF.R.U32.HI R7, RZ, 0x1, R7 ;  /* 0x00000001ff077819 */ /* 0x000fd60000011607 */
[----:B------:R-:W-:Y:S05]  /*0130*/  @P0 BRA `(.L_x_7) ;  /* 0xfffffffc00cc0947 */ /* 0x000fea000383ffff */
[----:B------:R-:W-:-:S13]  /*0140*/  ISETP.NE.AND P0, PT, R0, RZ, PT ;  /* 0x000000ff0000720c */ /* 0x000fda0003f05270 */
[----:B------:R-:W-:Y:S05]  /*0150*/  @P0 EXIT ;  /* 0x000000000000094d */ /* 0x000fea0003800000 */
[----:B0-----:R-:W0:Y:S02]  /*0160*/  LDC.64 R2, c[0x0][0x380] ;  /* 0x0000e000ff027b82 */ /* 0x001e240000000a00 */
[----:B0-----:R-:W2:Y:S06]  /*0170*/  LDG.E R3, desc[UR4][R2.64] ;  /* 0x0000000402037981 */ /* 0x001eac000c1e1900 */
[----:B------:R-:W2:Y:S02]  /*0180*/  LDC.64 R4, c[0x0][0x388] ;  /* 0x0000e200ff047b82 */ /* 0x000ea40000000a00 */
[----:B--2---:R-:W-:Y:S01]  /*0190*/  STG.E desc[UR4][R4.64], R3 ;  /* 0x0000000304007986 */ /* 0x004fe2000c101904 */
[----:B------:R-:W-:Y:S05]  /*01a0*/  EXIT ;  /* 0x000000000000794d */ /* 0x000fea0003800000 */
.L_x_8:
        /* <DEDUP_REMOVED lines=13> */
.L_x_10:


//--------------------- .nv.shared.reserved.0     --------------------------
	.section	.nv.shared.reserved.0,"aw",@nobits
	.weak		__nv_reservedSMEM_offset_0_alias
	.size		__nv_reservedSMEM_offset_0_alias, 0, 64
	.other		__nv_reservedSMEM_offset_0_alias,@"STO_CUDA_RESERVED_SHARED STV_DEFAULT"
__nv_reservedSMEM_offset_0_alias:
	.zero		0
	.zero		64


//--------------------- .nv.constant0._Z34MirrorConvergentSumReductionKernelPfS_ --------------------------
	.section	.nv.constant0._Z34MirrorConvergentSumReductionKernelPfS_,"a",@progbits
	.sectionflags	@""
	.align	4
.nv.constant0._Z34MirrorConvergentSumReductionKernelPfS_:
	.zero		912


//--------------------- .nv.constant0._Z28ConvergentSumReductionKernelPfS_ --------------------------
	.section	.nv.constant0._Z28ConvergentSumReductionKernelPfS_,"a",@progbits
	.sectionflags	@""
	.align	4
.nv.constant0._Z28ConvergentSumReductionKernelPfS_:
	.zero		912


//--------------------- SYMBOLS --------------------------

	.type		.nv.reservedSmem.offset0,@object
	.size		.nv.reservedSmem.offset0,0x4
